//
// Generated by NVIDIA NVVM Compiler
//
// Compiler Build ID: CL-36424714
// Cuda compilation tools, release 13.0, V13.0.88
// Based on NVVM 20.0.0
//

.version 9.0
.target sm_100
.address_size 64

	// .globl	_Z21hierarchy_test_kernelP10ThreadInfoii
.extern .shared .align 16 .b8 smem[];

.visible .entry _Z21hierarchy_test_kernelP10ThreadInfoii(
	.param .u64 .ptr .align 1 _Z21hierarchy_test_kernelP10ThreadInfoii_param_0,
	.param .u32 _Z21hierarchy_test_kernelP10ThreadInfoii_param_1,
	.param .u32 _Z21hierarchy_test_kernelP10ThreadInfoii_param_2
)
{
	.reg .pred 	%p<4>;
	.reg .b32 	%r<15>;
	.reg .b64 	%rd<5>;

	ld.param.u64 	%rd1, [_Z21hierarchy_test_kernelP10ThreadInfoii_param_0];
	ld.param.u32 	%r9, [_Z21hierarchy_test_kernelP10ThreadInfoii_param_1];
	ld.param.u32 	%r8, [_Z21hierarchy_test_kernelP10ThreadInfoii_param_2];
	mov.u32 	%r1, %ctaid.y;
	mov.u32 	%r10, %ntid.y;
	mov.u32 	%r2, %tid.y;
	mad.lo.s32 	%r3, %r1, %r10, %r2;
	mov.u32 	%r4, %ctaid.x;
	mov.u32 	%r5, %ntid.x;
	mov.u32 	%r6, %tid.x;
	mad.lo.s32 	%r7, %r4, %r5, %r6;
	setp.ge.s32 	%p1, %r3, %r9;
	setp.ge.s32 	%p2, %r7, %r8;
	or.pred  	%p3, %p1, %p2;
	@%p3 bra 	$L__BB0_2;
	cvta.to.global.u64 	%rd2, %rd1;
	mad.lo.s32 	%r11, %r2, %r5, %r6;
	shr.u32 	%r12, %r11, 5;
	and.b32  	%r13, %r11, 31;
	mad.lo.s32 	%r14, %r8, %r3, %r7;
	mul.wide.s32 	%rd3, %r14, 32;
	add.s64 	%rd4, %rd2, %rd3;
	st.global.u32 	[%rd4], %r4;
	st.global.u32 	[%rd4+4], %r1;
	st.global.u32 	[%rd4+8], %r6;
	st.global.u32 	[%rd4+12], %r2;
	st.global.u32 	[%rd4+16], %r12;
	st.global.u32 	[%rd4+20], %r13;
	st.global.u32 	[%rd4+24], %r3;
	st.global.u32 	[%rd4+28], %r7;
$L__BB0_2:
	ret;

}
	// .globl	_Z27shared_mem_bank_test_kernelP8BankInfo
.visible .entry _Z27shared_mem_bank_test_kernelP8BankInfo(
	.param .u64 .ptr .align 1 _Z27shared_mem_bank_test_kernelP8BankInfo_param_0
)
{
	.reg .b32 	%r<10>;
	.reg .b32 	%f<3>;
	.reg .b64 	%rd<5>;

	ld.param.u64 	%rd1, [_Z27shared_mem_bank_test_kernelP8BankInfo_param_0];
	cvta.to.global.u64 	%rd2, %rd1;
	mov.u32 	%r1, %tid.x;
	shl.b32 	%r2, %r1, 5;
	cvt.rn.f32.u32 	%f1, %r1;
	shl.b32 	%r3, %r1, 2;
	mov.u32 	%r4, smem;
	add.s32 	%r5, %r4, %r3;
	st.shared.f32 	[%r5], %f1;
	shl.b32 	%r6, %r1, 1;
	cvt.rn.f32.u32 	%f2, %r6;
	mad.lo.s32 	%r7, %r1, 124, %r5;
	st.shared.f32 	[%r7], %f2;
	and.b32  	%r8, %r1, 31;
	mul.wide.u32 	%rd3, %r1, 20;
	add.s64 	%rd4, %rd2, %rd3;
	st.global.u32 	[%rd4], %r1;
	st.global.u32 	[%rd4+4], %r1;
	st.global.u32 	[%rd4+8], %r8;
	st.global.u32 	[%rd4+12], %r2;
	mov.b32 	%r9, 0;
	st.global.u32 	[%rd4+16], %r9;
	ret;

}


// ===== COMPILED SASS (sm_100) =====

	.target	sm_100

	.elftype	@"ET_EXEC"


//--------------------- .note.nv.tkinfo           --------------------------
	.section	.note.nv.tkinfo,"",@"SHT_NOTE"
	.sectionflags	@"SHF_NOTE_NV_TKINFO"
	.tkinfo
        /*0018*/ 	.word	0x00000002
        /*0030*/ 	.string	""
        /*0030*/ 	.string	"ptxas"
        /*0030*/ 	.string	"Cuda compilation tools, release 13.0, V13.0.88"
        /*0030*/ 	.string	"Build cuda_13.0.r13.0/compiler.36424714_0"
        /*0030*/ 	.string	"-arch sm_100 -m 64 "



//--------------------- .note.nv.cuinfo           --------------------------
	.section	.note.nv.cuinfo,"",@"SHT_NOTE"
	.sectionflags	@"SHF_NOTE_NV_CUINFO"
        /*0018*/ 	.short	0x0002
        /*001a*/ 	.short	0x0064
        /*001c*/ 	.short	0x0082
	.zero		2


//--------------------- .nv.info                  --------------------------
	.section	.nv.info,"",@"SHT_CUDA_INFO"
	.align	4


	//----- nvinfo : EIATTR_REGCOUNT
	.align		4
        /*0000*/ 	.byte	0x04, 0x2f
        /*0002*/ 	.short	(.L_1 - .L_0)
	.align		4
.L_0:
        /*0004*/ 	.word	index@(_Z21hierarchy_test_kernelP10ThreadInfoii)
        /*0008*/ 	.word	0x00000012


	//----- nvinfo : EIATTR_FRAME_SIZE
	.align		4
.L_1:
        /*000c*/ 	.byte	0x04, 0x11
        /*000e*/ 	.short	(.L_3 - .L_2)
	.align		4
.L_2:
        /*0010*/ 	.word	index@(_Z21hierarchy_test_kernelP10ThreadInfoii)
        /*0014*/ 	.word	0x00000000


	//----- nvinfo : EIATTR_REGCOUNT
	.align		4
.L_3:
        /*0018*/ 	.byte	0x04, 0x2f
        /*001a*/ 	.short	(.L_5 - .L_4)
	.align		4
.L_4:
        /*001c*/ 	.word	index@(_Z27shared_mem_bank_test_kernelP8BankInfo)
        /*0020*/ 	.word	0x00000010


	//----- nvinfo : EIATTR_FRAME_SIZE
	.align		4
.L_5:
        /*0024*/ 	.byte	0x04, 0x11
        /*0026*/ 	.short	(.L_7 - .L_6)
	.align		4
.L_6:
        /*0028*/ 	.word	index@(_Z27shared_mem_bank_test_kernelP8BankInfo)
        /*002c*/ 	.word	0x00000000


	//----- nvinfo : EIATTR_MIN_STACK_SIZE
	.align		4
.L_7:
        /*0030*/ 	.byte	0x04, 0x12
        /*0032*/ 	.short	(.L_9 - .L_8)
	.align		4
.L_8:
        /*0034*/ 	.word	index@(_Z27shared_mem_bank_test_kernelP8BankInfo)
        /*0038*/ 	.word	0x00000000


	//----- nvinfo : EIATTR_MIN_STACK_SIZE
	.align		4
.L_9:
        /*003c*/ 	.byte	0x04, 0x12
        /*003e*/ 	.short	(.L_11 - .L_10)
	.align		4
.L_10:
        /*0040*/ 	.word	index@(_Z21hierarchy_test_kernelP10ThreadInfoii)
        /*0044*/ 	.word	0x00000000
.L_11:


//--------------------- .nv.compat                --------------------------
	.section	.nv.compat,"",@"SHT_CUDA_COMPAT_INFO"
	.align	4
        /*0000*/ 	.byte	0x02, 0x09, 0x00, 0x00, 0x02, 0x02, 0x01, 0x00, 0x02, 0x05, 0x05, 0x00, 0x03, 0x07, 0x01, 0x01
        /*0010*/ 	.byte	0x02, 0x03, 0x00, 0x00, 0x02, 0x06, 0x01, 0x00, 0x04, 0x0b, 0x08, 0x00, 0x09, 0x00, 0x00, 0x00
        /*0020*/ 	.byte	0x00, 0x00, 0x00, 0x00


//--------------------- .nv.info._Z27shared_mem_bank_test_kernelP8BankInfo --------------------------
	.section	.nv.info._Z27shared_mem_bank_test_kernelP8BankInfo,"",@"SHT_CUDA_INFO"
	.sectionflags	@""
	.align	4


	//----- nvinfo : EIATTR_CUDA_API_VERSION
	.align		4
        /*0000*/ 	.byte	0x04, 0x37
        /*0002*/ 	.short	(.L_13 - .L_12)
.L_12:
        /*0004*/ 	.word	0x00000082


	//----- nvinfo : EIATTR_KPARAM_INFO
	.align		4
.L_13:
        /*0008*/ 	.byte	0x04, 0x17
        /*000a*/ 	.short	(.L_15 - .L_14)
.L_14:
        /*000c*/ 	.word	0x00000000
        /*0010*/ 	.short	0x0000
        /*0012*/ 	.short	0x0000
        /*0014*/ 	.byte	0x00, 0xf5, 0x21, 0x00


	//----- nvinfo : EIATTR_SPARSE_MMA_MASK
	.align		4
.L_15:
        /*0018*/ 	.byte	0x03, 0x50
        /*001a*/ 	.short	0x0000


	//----- nvinfo : EIATTR_MAXREG_COUNT
	.align		4
        /*001c*/ 	.byte	0x03, 0x1b
        /*001e*/ 	.short	0x00ff


	//----- nvinfo : EIATTR_MERCURY_ISA_VERSION
	.align		4
        /*0020*/ 	.byte	0x03, 0x5f
        /*0022*/ 	.short	0x0101


	//----- nvinfo : EIATTR_VRC_CTA_INIT_COUNT
	.align		4
        /*0024*/ 	.byte	0x02, 0x4a
	.zero		1
	.zero		1


	//----- nvinfo : EIATTR_EXIT_INSTR_OFFSETS
	.align		4
        /*0028*/ 	.byte	0x04, 0x1c
        /*002a*/ 	.short	(.L_17 - .L_16)


	//   ....[0]....
.L_16:
        /*002c*/ 	.word	0x00000160


	//----- nvinfo : EIATTR_CBANK_PARAM_SIZE
	.align		4
.L_17:
        /*0030*/ 	.byte	0x03, 0x19
        /*0032*/ 	.short	0x0008


	//----- nvinfo : EIATTR_PARAM_CBANK
	.align		4
        /*0034*/ 	.byte	0x04, 0x0a
        /*0036*/ 	.short	(.L_19 - .L_18)
	.align		4
.L_18:
        /*0038*/ 	.word	index@(.nv.constant0._Z27shared_mem_bank_test_kernelP8BankInfo)
        /*003c*/ 	.short	0x0380
        /*003e*/ 	.short	0x0008


	//----- nvinfo : EIATTR_SW_WAR
	.align		4
.L_19:
        /*0040*/ 	.byte	0x04, 0x36
        /*0042*/ 	.short	(.L_21 - .L_20)
.L_20:
        /*0044*/ 	.word	0x00000008
.L_21:


//--------------------- .nv.info._Z21hierarchy_test_kernelP10ThreadInfoii --------------------------
	.section	.nv.info._Z21hierarchy_test_kernelP10ThreadInfoii,"",@"SHT_CUDA_INFO"
	.sectionflags	@""
	.align	4


	//----- nvinfo : EIATTR_CUDA_API_VERSION
	.align		4
        /*0000*/ 	.byte	0x04, 0x37
        /*0002*/ 	.short	(.L_23 - .L_22)
.L_22:
        /*0004*/ 	.word	0x00000082


	//----- nvinfo : EIATTR_KPARAM_INFO
	.align		4
.L_23:
        /*0008*/ 	.byte	0x04, 0x17
        /*000a*/ 	.short	(.L_25 - .L_24)
.L_24:
        /*000c*/ 	.word	0x00000000
        /*0010*/ 	.short	0x0002
        /*0012*/ 	.short	0x000c
        /*0014*/ 	.byte	0x00, 0xf0, 0x11, 0x00


	//----- nvinfo : EIATTR_KPARAM_INFO
	.align		4
.L_25:
        /*0018*/ 	.byte	0x04, 0x17
        /*001a*/ 	.short	(.L_27 - .L_26)
.L_26:
        /*001c*/ 	.word	0x00000000
        /*0020*/ 	.short	0x0001
        /*0022*/ 	.short	0x0008
        /*0024*/ 	.byte	0x00, 0xf0, 0x11, 0x00


	//----- nvinfo : EIATTR_KPARAM_INFO
	.align		4
.L_27:
        /*0028*/ 	.byte	0x04, 0x17
        /*002a*/ 	.short	(.L_29 - .L_28)
.L_28:
        /*002c*/ 	.word	0x00000000
        /*0030*/ 	.short	0x0000
        /*0032*/ 	.short	0x0000
        /*0034*/ 	.byte	0x00, 0xf5, 0x21, 0x00


	//----- nvinfo : EIATTR_SPARSE_MMA_MASK
	.align		4
.L_29:
        /*0038*/ 	.byte	0x03, 0x50
        /*003a*/ 	.short	0x0000


	//----- nvinfo : EIATTR_MAXREG_COUNT
	.align		4
        /*003c*/ 	.byte	0x03, 0x1b
        /*003e*/ 	.short	0x00ff


	//----- nvinfo : EIATTR_MERCURY_ISA_VERSION
	.align		4
        /*0040*/ 	.byte	0x03, 0x5f
        /*0042*/ 	.short	0x0101


	//----- nvinfo : EIATTR_VRC_CTA_INIT_COUNT
	.align		4
        /*0044*/ 	.byte	0x02, 0x4a
	.zero		1
	.zero		1


	//----- nvinfo : EIATTR_EXIT_INSTR_OFFSETS
	.align		4
        /*0048*/ 	.byte	0x04, 0x1c
        /*004a*/ 	.short	(.L_31 - .L_30)


	//   ....[0]....
.L_30:
        /*004c*/ 	.word	0x000000c0


	//   ....[1]....
        /*0050*/ 	.word	0x000001c0


	//----- nvinfo : EIATTR_CBANK_PARAM_SIZE
	.align		4
.L_31:
        /*0054*/ 	.byte	0x03, 0x19
        /*0056*/ 	.short	0x0010


	//----- nvinfo : EIATTR_PARAM_CBANK
	.align		4
        /*0058*/ 	.byte	0x04, 0x0a
        /*005a*/ 	.short	(.L_33 - .L_32)
	.align		4
.L_32:
        /*005c*/ 	.word	index@(.nv.constant0._Z21hierarchy_test_kernelP10ThreadInfoii)
        /*0060*/ 	.short	0x0380
        /*0062*/ 	.short	0x0010


	//----- nvinfo : EIATTR_SW_WAR
	.align		4
.L_33:
        /*0064*/ 	.byte	0x04, 0x36
        /*0066*/ 	.short	(.L_35 - .L_34)
.L_34:
        /*0068*/ 	.word	0x00000008
.L_35:


//--------------------- .nv.callgraph             --------------------------
	.section	.nv.callgraph,"",@"SHT_CUDA_CALLGRAPH"
	.align	4
	.sectionentsize	8
	.align		4
        /*0000*/ 	.word	0x00000000
	.align		4
        /*0004*/ 	.word	0xffffffff
	.align		4
        /*0008*/ 	.word	0x00000000
	.align		4
        /*000c*/ 	.word	0xfffffffe
	.align		4
        /*0010*/ 	.word	0x00000000
	.align		4
        /*0014*/ 	.word	0xfffffffd
	.align		4
        /*0018*/ 	.word	0x00000000
	.align		4
        /*001c*/ 	.word	0xfffffffc


//--------------------- .text._Z27shared_mem_bank_test_kernelP8BankInfo --------------------------
	.section	.text._Z27shared_mem_bank_test_kernelP8BankInfo,"ax",@progbits
	.align	128
        .global         _Z27shared_mem_bank_test_kernelP8BankInfo
        .type           _Z27shared_mem_bank_test_kernelP8BankInfo,@function
        .size           _Z27shared_mem_bank_test_kernelP8BankInfo,(.L_x_2 - _Z27shared_mem_bank_test_kernelP8BankInfo)
        .other          _Z27shared_mem_bank_test_kernelP8BankInfo,@"STO_CUDA_ENTRY STV_DEFAULT"
_Z27shared_mem_bank_test_kernelP8BankInfo:
.text._Z27shared_mem_bank_test_kernelP8BankInfo:
[----:B------:R-:W-:Y:S01]  /*0000*/  LDC R1, c[0x0][0x37c] ;  /* 0x0000df00ff017b82 */ /* 0x000fe20000000800 */
[----:B------:R-:W0:Y:S07]  /*0010*/  S2R R13, SR_TID.X ;  /* 0x00000000000d7919 */ /* 0x000e2e0000002100 */
[----:B------:R-:W1:Y:S01]  /*0020*/  S2UR UR5, SR_CgaCtaId ;  /* 0x00000000000579c3 */ /* 0x000e620000008800 */
[----:B------:R-:W2:Y:S01]  /*0030*/  LDCU.64 UR6, c[0x0][0x358] ;  /* 0x00006b00ff0677ac */ /* 0x000ea20008000a00 */
[----:B------:R-:W-:-:S06]  /*0040*/  UMOV UR4, 0x400 ;  /* 0x0000040000047882 */ /* 0x000fcc0000000000 */
[----:B------:R-:W3:Y:S01]  /*0050*/  LDC.64 R2, c[0x0][0x380] ;  /* 0x0000e000ff027b82 */ /* 0x000ee20000000a00 */
[----:B-1----:R-:W-:Y:S01]  /*0060*/  ULEA UR4, UR5, UR4, 0x18 ;  /* 0x0000000405047291 */ /* 0x002fe2000f8ec0ff */
[----:B0-----:R-:W-:-:S05]  /*0070*/  IMAD.SHL.U32 R4, R13, 0x2, RZ ;  /* 0x000000020d047824 */ /* 0x001fca00078e00ff */
[C---:B------:R-:W-:Y:S01]  /*0080*/  LEA R7, R13.reuse, UR4, 0x2 ;  /* 0x000000040d077c11 */ /* 0x040fe2000f8e10ff */
[C---:B------:R-:W-:Y:S01]  /*0090*/  IMAD.SHL.U32 R5, R13.reuse, 0x20, RZ ;  /* 0x000000200d057824 */ /* 0x040fe200078e00ff */
[----:B------:R-:W-:Y:S01]  /*00a0*/  I2FP.F32.U32 R0, R13 ;  /* 0x0000000d00007245 */ /* 0x000fe20000201000 */
[C---:B---3--:R-:W-:Y:S01]  /*00b0*/  IMAD.WIDE.U32 R2, R13.reuse, 0x14, R2 ;  /* 0x000000140d027825 */ /* 0x048fe200078e0002 */
[----:B------:R-:W-:Y:S02]  /*00c0*/  I2FP.F32.U32 R4, R4 ;  /* 0x0000000400047245 */ /* 0x000fe40000201000 */
[C---:B------:R-:W-:Y:S01]  /*00d0*/  LOP3.LUT R11, R13.reuse, 0x1f, RZ, 0xc0, !PT ;  /* 0x0000001f0d0b7812 */ /* 0x040fe200078ec0ff */
[----:B------:R-:W-:Y:S01]  /*00e0*/  IMAD R9, R13, 0x7c, R7 ;  /* 0x0000007c0d097824 */ /* 0x000fe200078e0207 */
[----:B------:R-:W-:Y:S04]  /*00f0*/  STS [R7], R0 ;  /* 0x0000000007007388 */ /* 0x000fe80000000800 */
[----:B--2---:R-:W-:Y:S04]  /*0100*/  STG.E desc[UR6][R2.64+0xc], R5 ;  /* 0x00000c0502007986 */ /* 0x004fe8000c101906 */
[----:B------:R-:W-:Y:S04]  /*0110*/  STS [R9], R4 ;  /* 0x0000000409007388 */ /* 0x000fe80000000800 */
[----:B------:R-:W-:Y:S04]  /*0120*/  STG.E desc[UR6][R2.64], R13 ;  /* 0x0000000d02007986 */ /* 0x000fe8000c101906 */
[----:B------:R-:W-:Y:S04]  /*0130*/  STG.E desc[UR6][R2.64+0x4], R13 ;  /* 0x0000040d02007986 */ /* 0x000fe8000c101906 */
[----:B------:R-:W-:Y:S04]  /*0140*/  STG.E desc[UR6][R2.64+0x8], R11 ;  /* 0x0000080b02007986 */ /* 0x000fe8000c101906 */
[----:B------:R-:W-:Y:S01]  /*0150*/  STG.E desc[UR6][R2.64+0x10], RZ ;  /* 0x000010ff02007986 */ /* 0x000fe2000c101906 */
[----:B------:R-:W-:Y:S05]  /*0160*/  EXIT ;  /* 0x000000000000794d */ /* 0x000fea0003800000 */
.L_x_0:
[----:B------:R-:W-:-:S00]  /*0170*/  BRA `(.L_x_0) ;  /* 0xfffffffc00fc7947 */ /* 0x000fc0000383ffff */
[----:B------:R-:W-:-:S00]  /*0180*/  NOP ;  /* 0x0000000000007918 */ /* 0x000fc00000000000 */
[----:B------:R-:W-:-:S00]  /*0190*/  NOP ;  /* 0x0000000000007918 */ /* 0x000fc00000000000 */
[----:B------:R-:W-:-:S00]  /*01a0*/  NOP ;  /* 0x0000000000007918 */ /* 0x000fc00000000000 */
[----:B------:R-:W-:-:S00]  /*01b0*/  NOP ;  /* 0x0000000000007918 */ /* 0x000fc00000000000 */
[----:B------:R-:W-:-:S00]  /*01c0*/  NOP ;  /* 0x0000000000007918 */ /* 0x000fc00000000000 */
[----:B------:R-:W-:-:S00]  /*01d0*/  NOP ;  /* 0x0000000000007918 */ /* 0x000fc00000000000 */
[----:B------:R-:W-:-:S00]  /*01e0*/  NOP ;  /* 0x0000000000007918 */ /* 0x000fc00000000000 */
[----:B------:R-:W-:-:S00]  /*01f0*/  NOP ;  /* 0x0000000000007918 */ /* 0x000fc00000000000 */
.L_x_2:


//--------------------- .text._Z21hierarchy_test_kernelP10ThreadInfoii --------------------------
	.section	.text._Z21hierarchy_test_kernelP10ThreadInfoii,"ax",@progbits
	.align	128
        .global         _Z21hierarchy_test_kernelP10ThreadInfoii
        .type           _Z21hierarchy_test_kernelP10ThreadInfoii,@function
        .size           _Z21hierarchy_test_kernelP10ThreadInfoii,(.L_x_3 - _Z21hierarchy_test_kernelP10ThreadInfoii)
        .other          _Z21hierarchy_test_kernelP10ThreadInfoii,@"STO_CUDA_ENTRY STV_DEFAULT"
_Z21hierarchy_test_kernelP10ThreadInfoii:
.text._Z21hierarchy_test_kernelP10ThreadInfoii:
[----:B------:R-:W-:Y:S01]  /*0000*/  LDC R1, c[0x0][0x37c] ;  /* 0x0000df00ff017b82 */ /* 0x000fe20000000800 */
[----:B------:R-:W0:Y:S01]  /*0010*/  S2R R13, SR_CTAID.X ;  /* 0x00000000000d7919 */ /* 0x000e220000002500 */
[----:B------:R-:W1:Y:S01]  /*0020*/  LDCU UR4, c[0x0][0x364] ;  /* 0x00006c80ff0477ac */ /* 0x000e620008000800 */
[----:B------:R-:W0:Y:S01]  /*0030*/  S2R R15, SR_TID.X ;  /* 0x00000000000f7919 */ /* 0x000e220000002100 */
[----:B------:R-:W0:Y:S01]  /*0040*/  LDCU UR6, c[0x0][0x360] ;  /* 0x00006c00ff0677ac */ /* 0x000e220008000800 */
[----:B------:R-:W1:Y:S01]  /*0050*/  S2R R11, SR_CTAID.Y ;  /* 0x00000000000b7919 */ /* 0x000e620000002600 */
[----:B------:R-:W2:Y:S01]  /*0060*/  LDCU.64 UR8, c[0x0][0x388] ;  /* 0x00007100ff0877ac */ /* 0x000ea20008000a00 */
[----:B------:R-:W1:Y:S01]  /*0070*/  S2R R6, SR_TID.Y ;  /* 0x0000000000067919 */ /* 0x000e620000002200 */
[----:B0-----:R-:W-:-:S05]  /*0080*/  IMAD R0, R13, UR6, R15 ;  /* 0x000000060d007c24 */ /* 0x001fca000f8e020f */
[----:B--2---:R-:W-:Y:S01]  /*0090*/  ISETP.GE.AND P0, PT, R0, UR9, PT ;  /* 0x0000000900007c0c */ /* 0x004fe2000bf06270 */
[----:B-1----:R-:W-:-:S05]  /*00a0*/  IMAD R5, R11, UR4, R6 ;  /* 0x000000040b057c24 */ /* 0x002fca000f8e0206 */
[----:B------:R-:W-:-:S13]  /*00b0*/  ISETP.GE.OR P0, PT, R5, UR8, P0 ;  /* 0x0000000805007c0c */ /* 0x000fda0008706670 */
[----:B------:R-:W-:Y:S05]  /*00c0*/  @P0 EXIT ;  /* 0x000000000000094d */ /* 0x000fea0003800000 */
[----:B------:R-:W0:Y:S01]  /*00d0*/  LDC.64 R2, c[0x0][0x380] ;  /* 0x0000e000ff027b82 */ /* 0x000e220000000a00 */
[----:B------:R-:W1:Y:S01]  /*00e0*/  LDCU.64 UR4, c[0x0][0x358] ;  /* 0x00006b00ff0477ac */ /* 0x000e620008000a00 */
[----:B------:R-:W-:Y:S02]  /*00f0*/  IMAD R7, R5, UR9, R0 ;  /* 0x0000000905077c24 */ /* 0x000fe4000f8e0200 */
[----:B------:R-:W-:-:S05]  /*0100*/  IMAD R4, R6, UR6, R15 ;  /* 0x0000000606047c24 */ /* 0x000fca000f8e020f */
[----:B------:R-:W-:Y:S01]  /*0110*/  LOP3.LUT R9, R4, 0x1f, RZ, 0xc0, !PT ;  /* 0x0000001f04097812 */ /* 0x000fe200078ec0ff */
[----:B0-----:R-:W-:Y:S01]  /*0120*/  IMAD.WIDE R2, R7, 0x20, R2 ;  /* 0x0000002007027825 */ /* 0x001fe200078e0202 */
[----:B------:R-:W-:-:S04]  /*0130*/  SHF.R.U32.HI R7, RZ, 0x5, R4 ;  /* 0x00000005ff077819 */ /* 0x000fc80000011604 */
[----:B-1----:R-:W-:Y:S04]  /*0140*/  STG.E desc[UR4][R2.64], R13 ;  /* 0x0000000d02007986 */ /* 0x002fe8000c101904 */
[----:B------:R-:W-:Y:S04]  /*0150*/  STG.E desc[UR4][R2.64+0x4], R11 ;  /* 0x0000040b02007986 */ /* 0x000fe8000c101904 */
[----:B------:R-:W-:Y:S04]  /*0160*/  STG.E desc[UR4][R2.64+0x8], R15 ;  /* 0x0000080f02007986 */ /* 0x000fe8000c101904 */
[----:B------:R-:W-:Y:S04]  /*0170*/  STG.E desc[UR4][R2.64+0xc], R6 ;  /* 0x00000c0602007986 */ /* 0x000fe8000c101904 */
[----:B------:R-:W-:Y:S04]  /*0180*/  STG.E desc[UR4][R2.64+0x18], R5 ;  /* 0x0000180502007986 */ /* 0x000fe8000c101904 */
[----:B------:R-:W-:Y:S04]  /*0190*/  STG.E desc[UR4][R2.64+0x10], R7 ;  /* 0x0000100702007986 */ /* 0x000fe8000c101904 */
[----:B------:R-:W-:Y:S04]  /*01a0*/  STG.E desc[UR4][R2.64+0x14], R9 ;  /* 0x0000140902007986 */ /* 0x000fe8000c101904 */
[----:B------:R-:W-:Y:S01]  /*01b0*/  STG.E desc[UR4][R2.64+0x1c], R0 ;  /* 0x00001c0002007986 */ /* 0x000fe2000c101904 */
[----:B------:R-:W-:Y:S05]  /*01c0*/  EXIT ;  /* 0x000000000000794d */ /* 0x000fea0003800000 */
.L_x_1:
        /* <DEDUP_REMOVED lines=11> */
.L_x_3:


//--------------------- .nv.shared._Z27shared_mem_bank_test_kernelP8BankInfo --------------------------
	.section	.nv.shared._Z27shared_mem_bank_test_kernelP8BankInfo,"aw",@nobits
	.sectionflags	@""
	.align	16
	.zero		1024


//--------------------- .nv.shared.reserved.0     --------------------------
	.section	.nv.shared.reserved.0,"aw",@nobits
	.weak		__nv_reservedSMEM_offset_0_alias
	.size		__nv_reservedSMEM_offset_0_alias, 0, 64
	.other		__nv_reservedSMEM_offset_0_alias,@"STO_CUDA_RESERVED_SHARED STV_DEFAULT"
__nv_reservedSMEM_offset_0_alias:
	.zero		0
	.zero		64


//--------------------- .nv.shared._Z21hierarchy_test_kernelP10ThreadInfoii --------------------------
	.section	.nv.shared._Z21hierarchy_test_kernelP10ThreadInfoii,"aw",@nobits
	.sectionflags	@""
	.align	16
	.zero		1024


//--------------------- .nv.constant0._Z27shared_mem_bank_test_kernelP8BankInfo --------------------------
	.section	.nv.constant0._Z27shared_mem_bank_test_kernelP8BankInfo,"a",@progbits
	.sectionflags	@""
	.align	4
.nv.constant0._Z27shared_mem_bank_test_kernelP8BankInfo:
	.zero		904


//--------------------- .nv.constant0._Z21hierarchy_test_kernelP10ThreadInfoii --------------------------
	.section	.nv.constant0._Z21hierarchy_test_kernelP10ThreadInfoii,"a",@progbits
	.sectionflags	@""
	.align	4
.nv.constant0._Z21hierarchy_test_kernelP10ThreadInfoii:
	.zero		912


//--------------------- SYMBOLS --------------------------

	.type		.nv.reservedSmem.offset0,@object
	.size		.nv.reservedSmem.offset0,0x4
	.type		.nv.reservedSmem.cap,@object
	.size		.nv.reservedSmem.cap,0x4
